//
// Generated by NVIDIA NVVM Compiler
//
// Compiler Build ID: CL-36424714
// Cuda compilation tools, release 13.0, V13.0.88
// Based on NVVM 20.0.0
//

.version 9.0
.target sm_100
.address_size 64

	// .globl	_Z6perlinv
.extern .func  (.param .b32 func_retval0) vprintf
(
	.param .b64 vprintf_param_0,
	.param .b64 vprintf_param_1
)
;
.extern .func  (.param .b64 func_retval0) malloc
(
	.param .b64 malloc_param_0
)
;
.extern .func free
(
	.param .b64 free_param_0
)
;
.func  (.param .b64 func_retval0) __internal_accurate_pow
(
	.param .b64 __internal_accurate_pow_param_0,
	.param .b64 __internal_accurate_pow_param_1
)
;
.global .align 4 .b8 precalc_xorwow_matrix[102400];
.global .align 4 .b8 precalc_xorwow_offset_matrix[102400];
.global .align 4 .b8 mrg32k3aM1[2304];
.global .align 4 .b8 mrg32k3aM2[2304];
.global .align 4 .b8 mrg32k3aM1SubSeq[2016];
.global .align 4 .b8 mrg32k3aM2SubSeq[2016];
.global .align 4 .b8 mrg32k3aM1Seq[2304];
.global .align 4 .b8 mrg32k3aM2Seq[2304];
.const .align 8 .b8 __cr_lgamma_table[72];
.global .align 8 .u64 dnoise;
.global .align 8 .u64 dgrad;
.global .align 1 .b8 $str[29] = {82, 101, 116, 117, 114, 110, 105, 110, 103, 32, 102, 114, 111, 109, 32, 79, 79, 66, 32, 105, 110, 100, 101, 120, 32, 37, 100, 10};
.global .align 1 .b8 $str$1[31] = {73, 110, 105, 116, 105, 97, 108, 105, 122, 101, 100, 32, 105, 110, 102, 108, 117, 101, 110, 99, 101, 32, 118, 101, 99, 116, 111, 114, 46, 10};
.global .align 1 .b8 $str$2[39] = {68, 97, 110, 103, 101, 114, 111, 117, 115, 32, 118, 97, 108, 117, 101, 32, 100, 101, 116, 101, 99, 116, 101, 100, 32, 97, 116, 32, 116, 104, 114, 101, 97, 100, 32, 37, 100, 10};

.visible .entry _Z6perlinv()
{
	.local .align 8 .b8 	__local_depot0[8];
	.reg .b64 	%SP;
	.reg .b64 	%SPL;
	.reg .pred 	%p<16>;
	.reg .b32 	%r<51>;
	.reg .b32 	%f<15>;
	.reg .b64 	%rd<32>;
	.reg .b64 	%fd<20>;

	mov.u64 	%SPL, __local_depot0;
	cvta.local.u64 	%SP, %SPL;
	add.u64 	%rd4, %SP, 0;
	add.u64 	%rd1, %SPL, 0;
	mov.u32 	%r10, %ctaid.x;
	mov.u32 	%r11, %ntid.x;
	mov.u32 	%r12, %tid.x;
	mad.lo.s32 	%r1, %r10, %r11, %r12;
	cvt.rn.f64.s32 	%fd2, %r1;
	mov.f64 	%fd3, 0d4024000000000000;
	{
	.reg .b32 %temp; 
	mov.b64 	{%temp, %r13}, %fd3;
	}
	mov.f64 	%fd4, 0d3FF0000000000000;
	{
	.reg .b32 %temp; 
	mov.b64 	{%temp, %r14}, %fd4;
	}
	and.b32  	%r2, %r14, 2146435072;
	setp.eq.s32 	%p1, %r2, 1072693248;
	{ // callseq 0, 0
	.param .b64 param0;
	st.param.f64 	[param0], 0d4024000000000000;
	.param .b64 param1;
	st.param.f64 	[param1], 0d3FF0000000000000;
	.param .b64 retval0;
	call.uni (retval0), 
	__internal_accurate_pow, 
	(
	param0, 
	param1
	);
	ld.param.f64 	%fd5, [retval0];
	} // callseq 0
	setp.lt.s32 	%p2, %r13, 0;
	neg.f64 	%fd7, %fd5;
	selp.f64 	%fd8, %fd7, %fd5, %p1;
	selp.f64 	%fd9, %fd8, %fd5, %p2;
	setp.geu.f64 	%p3, %fd9, %fd2;
	@%p3 bra 	$L__BB0_2;
	st.local.u32 	[%rd1], %r1;
	mov.u64 	%rd29, $str;
	cvta.global.u64 	%rd30, %rd29;
	{ // callseq 7, 0
	.param .b64 param0;
	st.param.b64 	[param0], %rd30;
	.param .b64 param1;
	st.param.b64 	[param1], %rd4;
	.param .b32 retval0;
	call.uni (retval0), 
	vprintf, 
	(
	param0, 
	param1
	);
	ld.param.b32 	%r46, [retval0];
	} // callseq 7
	bra.uni 	$L__BB0_13;
$L__BB0_2:
	setp.eq.s32 	%p4, %r2, 1072693248;
	ld.global.u64 	%rd5, [dnoise];
	mul.wide.s32 	%rd6, %r1, 4;
	add.s64 	%rd7, %rd5, %rd6;
	mov.b32 	%r17, 0;
	st.u32 	[%rd7], %r17;
	xor.b32  	%r18, %r1, -1429050551;
	mul.lo.s32 	%r19, %r18, 1099087573;
	setp.gt.s32 	%p5, %r1, -1;
	selp.b32 	%r20, -638133224, -1940497825, %p5;
	add.s32 	%r21, %r20, %r19;
	add.s32 	%r22, %r19, 123456789;
	add.s32 	%r23, %r19, 5783321;
	shr.u32 	%r24, %r22, 2;
	xor.b32  	%r25, %r24, %r22;
	shl.b32 	%r26, %r23, 4;
	shl.b32 	%r27, %r25, 1;
	xor.b32  	%r28, %r26, %r27;
	xor.b32  	%r29, %r28, %r23;
	xor.b32  	%r30, %r29, %r25;
	add.s32 	%r31, %r21, %r30;
	add.s32 	%r32, %r31, 362437;
	cvt.rn.f32.u32 	%f3, %r32;
	fma.rn.f32 	%f1, %f3, 0f2F800000, 0f2F000000;
	mov.f64 	%fd10, 0d4000000000000000;
	{
	.reg .b32 %temp; 
	mov.b64 	{%temp, %r33}, %fd10;
	}
	{ // callseq 1, 0
	.param .b64 param0;
	st.param.f64 	[param0], 0d4000000000000000;
	.param .b64 param1;
	st.param.f64 	[param1], 0d3FF0000000000000;
	.param .b64 retval0;
	call.uni (retval0), 
	__internal_accurate_pow, 
	(
	param0, 
	param1
	);
	ld.param.f64 	%fd11, [retval0];
	} // callseq 1
	setp.lt.s32 	%p6, %r33, 0;
	neg.f64 	%fd13, %fd11;
	selp.f64 	%fd14, %fd13, %fd11, %p4;
	selp.f64 	%fd1, %fd14, %fd11, %p6;
	mul.f64 	%fd15, %fd1, 0d4010000000000000;
	cvt.rzi.u64.f64 	%rd8, %fd15;
	{ // callseq 2, 0
	.param .b64 param0;
	st.param.b64 	[param0], %rd8;
	.param .b64 retval0;
	call.uni (retval0), 
	malloc, 
	(
	param0
	);
	ld.param.b64 	%rd9, [retval0];
	} // callseq 2
	mov.u64 	%rd10, $str$1;
	cvta.global.u64 	%rd11, %rd10;
	{ // callseq 3, 0
	.param .b64 param0;
	st.param.b64 	[param0], %rd11;
	.param .b64 param1;
	st.param.b64 	[param1], 0;
	.param .b32 retval0;
	call.uni (retval0), 
	vprintf, 
	(
	param0, 
	param1
	);
	ld.param.b32 	%r34, [retval0];
	} // callseq 3
	bar.sync 	0;
	setp.leu.f64 	%p7, %fd1, 0d0000000000000000;
	@%p7 bra 	$L__BB0_5;
	add.u64 	%rd12, %SP, 4;
	add.u64 	%rd3, %SPL, 4;
	cvt.rzi.s32.f64 	%r37, %fd1;
	mul.lo.s32 	%r3, %r37, %r1;
	mov.b32 	%r48, 0;
$L__BB0_4:
	mov.b32 	%r38, 0;
	st.local.u32 	[%rd3], %r38;
	ld.global.u64 	%rd13, [dgrad];
	add.s32 	%r39, %r48, %r3;
	mul.wide.s32 	%rd14, %r39, 4;
	add.s64 	%rd15, %rd13, %rd14;
	ld.f32 	%f4, [%rd15];
	st.local.f32 	[%rd3], %f4;
	{ // callseq 4, 0
	.param .b64 param0;
	st.param.b64 	[param0], %rd12;
	call.uni 
	free, 
	(
	param0
	);
	} // callseq 4
	add.s32 	%r48, %r48, 1;
	cvt.rn.f64.u32 	%fd16, %r48;
	setp.gt.f64 	%p8, %fd1, %fd16;
	@%p8 bra 	$L__BB0_4;
$L__BB0_5:
	setp.leu.f64 	%p9, %fd1, 0d3FF0000000000000;
	@%p9 bra 	$L__BB0_11;
	mul.f32 	%f5, %f1, %f1;
	mul.f32 	%f6, %f1, %f5;
	fma.rn.f32 	%f7, %f1, 0f40C00000, 0fC1700000;
	fma.rn.f32 	%f8, %f1, %f7, 0f41200000;
	mul.f32 	%f2, %f6, %f8;
	mov.b32 	%r49, 1;
$L__BB0_7:
	cvt.rn.f64.u32 	%fd17, %r49;
	setp.leu.f64 	%p10, %fd1, %fd17;
	@%p10 bra 	$L__BB0_10;
	mov.b32 	%r50, 0;
	mul.wide.s32 	%rd19, %r49, 4;
	shl.b32 	%r42, %r49, 1;
$L__BB0_9:
	mul.wide.s32 	%rd17, %r50, 4;
	add.s64 	%rd18, %rd9, %rd17;
	ld.f32 	%f9, [%rd18];
	add.s64 	%rd20, %rd18, %rd19;
	ld.f32 	%f10, [%rd20];
	sub.f32 	%f11, %f10, %f9;
	fma.rn.f32 	%f12, %f2, %f11, %f9;
	st.f32 	[%rd18], %f12;
	add.s32 	%r50, %r50, %r42;
	add.s32 	%r43, %r50, %r49;
	cvt.rn.f64.u32 	%fd18, %r43;
	setp.gt.f64 	%p11, %fd1, %fd18;
	@%p11 bra 	$L__BB0_9;
$L__BB0_10:
	shl.b32 	%r49, %r49, 1;
	cvt.rn.f64.u32 	%fd19, %r49;
	setp.gt.f64 	%p12, %fd1, %fd19;
	@%p12 bra 	$L__BB0_7;
$L__BB0_11:
	ld.f32 	%f13, [%rd9];
	ld.global.u64 	%rd21, [dnoise];
	add.s64 	%rd23, %rd21, %rd6;
	st.f32 	[%rd23], %f13;
	{ // callseq 5, 0
	.param .b64 param0;
	st.param.b64 	[param0], %rd9;
	call.uni 
	free, 
	(
	param0
	);
	} // callseq 5
	ld.global.u64 	%rd24, [dnoise];
	add.s64 	%rd25, %rd24, %rd6;
	ld.f32 	%f14, [%rd25];
	setp.neu.f32 	%p13, %f14, 0f00000000;
	setp.geu.f32 	%p14, %f14, 0fC1200000;
	and.pred  	%p15, %p13, %p14;
	@%p15 bra 	$L__BB0_13;
	st.local.u32 	[%rd1], %r1;
	mov.u64 	%rd26, $str$2;
	cvta.global.u64 	%rd27, %rd26;
	{ // callseq 6, 0
	.param .b64 param0;
	st.param.b64 	[param0], %rd27;
	.param .b64 param1;
	st.param.b64 	[param1], %rd4;
	.param .b32 retval0;
	call.uni (retval0), 
	vprintf, 
	(
	param0, 
	param1
	);
	ld.param.b32 	%r44, [retval0];
	} // callseq 6
$L__BB0_13:
	ret;

}
.func  (.param .b64 func_retval0) __internal_accurate_pow(
	.param .b64 __internal_accurate_pow_param_0,
	.param .b64 __internal_accurate_pow_param_1
)
{
	.reg .pred 	%p<8>;
	.reg .b32 	%r<49>;
	.reg .b32 	%f<3>;
	.reg .b64 	%fd<109>;

	ld.param.f64 	%fd10, [__internal_accurate_pow_param_0];
	ld.param.f64 	%fd11, [__internal_accurate_pow_param_1];
	{
	.reg .b32 %temp; 
	mov.b64 	{%temp, %r46}, %fd10;
	}
	{
	.reg .b32 %temp; 
	mov.b64 	{%r45, %temp}, %fd10;
	}
	shr.u32 	%r47, %r46, 20;
	setp.gt.u32 	%p1, %r46, 1048575;
	@%p1 bra 	$L__BB1_2;
	mul.f64 	%fd12, %fd10, 0d4350000000000000;
	{
	.reg .b32 %temp; 
	mov.b64 	{%temp, %r46}, %fd12;
	}
	{
	.reg .b32 %temp; 
	mov.b64 	{%r45, %temp}, %fd12;
	}
	shr.u32 	%r16, %r46, 20;
	add.s32 	%r47, %r16, -54;
$L__BB1_2:
	add.s32 	%r48, %r47, -1023;
	and.b32  	%r17, %r46, -2146435073;
	or.b32  	%r18, %r17, 1072693248;
	mov.b64 	%fd107, {%r45, %r18};
	setp.lt.u32 	%p2, %r18, 1073127583;
	@%p2 bra 	$L__BB1_4;
	{
	.reg .b32 %temp; 
	mov.b64 	{%r19, %temp}, %fd107;
	}
	{
	.reg .b32 %temp; 
	mov.b64 	{%temp, %r20}, %fd107;
	}
	add.s32 	%r21, %r20, -1048576;
	mov.b64 	%fd107, {%r19, %r21};
	add.s32 	%r48, %r47, -1022;
$L__BB1_4:
	add.f64 	%fd13, %fd107, 0dBFF0000000000000;
	add.f64 	%fd14, %fd107, 0d3FF0000000000000;
	rcp.approx.ftz.f64 	%fd15, %fd14;
	neg.f64 	%fd16, %fd14;
	fma.rn.f64 	%fd17, %fd16, %fd15, 0d3FF0000000000000;
	fma.rn.f64 	%fd18, %fd17, %fd17, %fd17;
	fma.rn.f64 	%fd19, %fd18, %fd15, %fd15;
	mul.f64 	%fd20, %fd13, %fd19;
	fma.rn.f64 	%fd21, %fd13, %fd19, %fd20;
	mul.f64 	%fd22, %fd21, %fd21;
	fma.rn.f64 	%fd23, %fd22, 0d3EB0F5FF7D2CAFE2, 0d3ED0F5D241AD3B5A;
	fma.rn.f64 	%fd24, %fd23, %fd22, 0d3EF3B20A75488A3F;
	fma.rn.f64 	%fd25, %fd24, %fd22, 0d3F1745CDE4FAECD5;
	fma.rn.f64 	%fd26, %fd25, %fd22, 0d3F3C71C7258A578B;
	fma.rn.f64 	%fd27, %fd26, %fd22, 0d3F6249249242B910;
	fma.rn.f64 	%fd28, %fd27, %fd22, 0d3F89999999999DFB;
	sub.f64 	%fd29, %fd13, %fd21;
	add.f64 	%fd30, %fd29, %fd29;
	neg.f64 	%fd31, %fd21;
	fma.rn.f64 	%fd32, %fd31, %fd13, %fd30;
	mul.f64 	%fd33, %fd19, %fd32;
	fma.rn.f64 	%fd34, %fd22, %fd28, 0d3FB5555555555555;
	mov.f64 	%fd35, 0d3FB5555555555555;
	sub.f64 	%fd36, %fd35, %fd34;
	fma.rn.f64 	%fd37, %fd22, %fd28, %fd36;
	add.f64 	%fd38, %fd37, 0dBC46A4CB00B9E7B0;
	add.f64 	%fd39, %fd34, %fd38;
	sub.f64 	%fd40, %fd34, %fd39;
	add.f64 	%fd41, %fd38, %fd40;
	mul.rn.f64 	%fd42, %fd21, %fd21;
	neg.f64 	%fd43, %fd42;
	fma.rn.f64 	%fd44, %fd21, %fd21, %fd43;
	{
	.reg .b32 %temp; 
	mov.b64 	{%r22, %temp}, %fd33;
	}
	{
	.reg .b32 %temp; 
	mov.b64 	{%temp, %r23}, %fd33;
	}
	add.s32 	%r24, %r23, 1048576;
	mov.b64 	%fd45, {%r22, %r24};
	fma.rn.f64 	%fd46, %fd21, %fd45, %fd44;
	mul.rn.f64 	%fd47, %fd42, %fd21;
	neg.f64 	%fd48, %fd47;
	fma.rn.f64 	%fd49, %fd42, %fd21, %fd48;
	fma.rn.f64 	%fd50, %fd42, %fd33, %fd49;
	fma.rn.f64 	%fd51, %fd46, %fd21, %fd50;
	mul.rn.f64 	%fd52, %fd39, %fd47;
	neg.f64 	%fd53, %fd52;
	fma.rn.f64 	%fd54, %fd39, %fd47, %fd53;
	fma.rn.f64 	%fd55, %fd39, %fd51, %fd54;
	fma.rn.f64 	%fd56, %fd41, %fd47, %fd55;
	add.f64 	%fd57, %fd52, %fd56;
	sub.f64 	%fd58, %fd52, %fd57;
	add.f64 	%fd59, %fd56, %fd58;
	add.f64 	%fd60, %fd21, %fd57;
	sub.f64 	%fd61, %fd21, %fd60;
	add.f64 	%fd62, %fd57, %fd61;
	add.f64 	%fd63, %fd59, %fd62;
	add.f64 	%fd64, %fd33, %fd63;
	add.f64 	%fd65, %fd60, %fd64;
	sub.f64 	%fd66, %fd60, %fd65;
	add.f64 	%fd67, %fd64, %fd66;
	xor.b32  	%r25, %r48, -2147483648;
	mov.b32 	%r26, 1127219200;
	mov.b64 	%fd68, {%r25, %r26};
	mov.b32 	%r27, -2147483648;
	mov.b64 	%fd69, {%r27, %r26};
	sub.f64 	%fd70, %fd68, %fd69;
	fma.rn.f64 	%fd71, %fd70, 0d3FE62E42FEFA39EF, %fd65;
	fma.rn.f64 	%fd72, %fd70, 0dBFE62E42FEFA39EF, %fd71;
	sub.f64 	%fd73, %fd72, %fd65;
	sub.f64 	%fd74, %fd67, %fd73;
	fma.rn.f64 	%fd75, %fd70, 0d3C7ABC9E3B39803F, %fd74;
	add.f64 	%fd76, %fd71, %fd75;
	sub.f64 	%fd77, %fd71, %fd76;
	add.f64 	%fd78, %fd75, %fd77;
	{
	.reg .b32 %temp; 
	mov.b64 	{%temp, %r28}, %fd11;
	}
	{
	.reg .b32 %temp; 
	mov.b64 	{%r29, %temp}, %fd11;
	}
	shl.b32 	%r30, %r28, 1;
	setp.gt.u32 	%p3, %r30, -33554433;
	and.b32  	%r31, %r28, -15728641;
	selp.b32 	%r32, %r31, %r28, %p3;
	mov.b64 	%fd79, {%r29, %r32};
	mul.rn.f64 	%fd80, %fd76, %fd79;
	neg.f64 	%fd81, %fd80;
	fma.rn.f64 	%fd82, %fd76, %fd79, %fd81;
	fma.rn.f64 	%fd83, %fd78, %fd79, %fd82;
	add.f64 	%fd4, %fd80, %fd83;
	sub.f64 	%fd84, %fd80, %fd4;
	add.f64 	%fd5, %fd83, %fd84;
	fma.rn.f64 	%fd85, %fd4, 0d3FF71547652B82FE, 0d4338000000000000;
	{
	.reg .b32 %temp; 
	mov.b64 	{%r13, %temp}, %fd85;
	}
	mov.f64 	%fd86, 0dC338000000000000;
	add.rn.f64 	%fd87, %fd85, %fd86;
	fma.rn.f64 	%fd88, %fd87, 0dBFE62E42FEFA39EF, %fd4;
	fma.rn.f64 	%fd89, %fd87, 0dBC7ABC9E3B39803F, %fd88;
	fma.rn.f64 	%fd90, %fd89, 0d3E5ADE1569CE2BDF, 0d3E928AF3FCA213EA;
	fma.rn.f64 	%fd91, %fd90, %fd89, 0d3EC71DEE62401315;
	fma.rn.f64 	%fd92, %fd91, %fd89, 0d3EFA01997C89EB71;
	fma.rn.f64 	%fd93, %fd92, %fd89, 0d3F2A01A014761F65;
	fma.rn.f64 	%fd94, %fd93, %fd89, 0d3F56C16C1852B7AF;
	fma.rn.f64 	%fd95, %fd94, %fd89, 0d3F81111111122322;
	fma.rn.f64 	%fd96, %fd95, %fd89, 0d3FA55555555502A1;
	fma.rn.f64 	%fd97, %fd96, %fd89, 0d3FC5555555555511;
	fma.rn.f64 	%fd98, %fd97, %fd89, 0d3FE000000000000B;
	fma.rn.f64 	%fd99, %fd98, %fd89, 0d3FF0000000000000;
	fma.rn.f64 	%fd100, %fd99, %fd89, 0d3FF0000000000000;
	{
	.reg .b32 %temp; 
	mov.b64 	{%r14, %temp}, %fd100;
	}
	{
	.reg .b32 %temp; 
	mov.b64 	{%temp, %r15}, %fd100;
	}
	shl.b32 	%r33, %r13, 20;
	add.s32 	%r34, %r33, %r15;
	mov.b64 	%fd108, {%r14, %r34};
	{
	.reg .b32 %temp; 
	mov.b64 	{%temp, %r35}, %fd4;
	}
	mov.b32 	%f2, %r35;
	abs.f32 	%f1, %f2;
	setp.lt.f32 	%p4, %f1, 0f4086232B;
	@%p4 bra 	$L__BB1_7;
	setp.lt.f64 	%p5, %fd4, 0d0000000000000000;
	add.f64 	%fd101, %fd4, 0d7FF0000000000000;
	selp.f64 	%fd108, 0d0000000000000000, %fd101, %p5;
	setp.geu.f32 	%p6, %f1, 0f40874800;
	@%p6 bra 	$L__BB1_7;
	shr.u32 	%r36, %r13, 31;
	add.s32 	%r37, %r13, %r36;
	shr.s32 	%r38, %r37, 1;
	shl.b32 	%r39, %r38, 20;
	add.s32 	%r40, %r15, %r39;
	mov.b64 	%fd102, {%r14, %r40};
	sub.s32 	%r41, %r13, %r38;
	shl.b32 	%r42, %r41, 20;
	add.s32 	%r43, %r42, 1072693248;
	mov.b32 	%r44, 0;
	mov.b64 	%fd103, {%r44, %r43};
	mul.f64 	%fd108, %fd103, %fd102;
$L__BB1_7:
	abs.f64 	%fd104, %fd108;
	setp.eq.f64 	%p7, %fd104, 0d7FF0000000000000;
	fma.rn.f64 	%fd105, %fd108, %fd5, %fd108;
	selp.f64 	%fd106, %fd108, %fd105, %p7;
	st.param.f64 	[func_retval0], %fd106;
	ret;

}


// ===== COMPILED SASS (sm_100) =====

	.target	sm_100

	.elftype	@"ET_EXEC"


//--------------------- .note.nv.tkinfo           --------------------------
	.section	.note.nv.tkinfo,"",@"SHT_NOTE"
	.sectionflags	@"SHF_NOTE_NV_TKINFO"
	.tkinfo
        /*0018*/ 	.word	0x00000002
        /*0030*/ 	.string	""
        /*0030*/ 	.string	"ptxas"
        /*0030*/ 	.string	"Cuda compilation tools, release 13.0, V13.0.88"
        /*0030*/ 	.string	"Build cuda_13.0.r13.0/compiler.36424714_0"
        /*0030*/ 	.string	"-arch sm_100 -m 64 "



//--------------------- .note.nv.cuinfo           --------------------------
	.section	.note.nv.cuinfo,"",@"SHT_NOTE"
	.sectionflags	@"SHF_NOTE_NV_CUINFO"
        /*0018*/ 	.short	0x0002
        /*001a*/ 	.short	0x0064
        /*001c*/ 	.short	0x0082
	.zero		2


//--------------------- .nv.info                  --------------------------
	.section	.nv.info,"",@"SHT_CUDA_INFO"
	.align	4


	//----- nvinfo : EIATTR_REGCOUNT
	.align		4
        /*0000*/ 	.byte	0x04, 0x2f
        /*0002*/ 	.short	(.L_15 - .L_14)
	.align		4
.L_14:
        /*0004*/ 	.word	index@(_Z6perlinv)
        /*0008*/ 	.word	0x00000020


	//----- nvinfo : EIATTR_FRAME_SIZE
	.align		4
.L_15:
        /*000c*/ 	.byte	0x04, 0x11
        /*000e*/ 	.short	(.L_17 - .L_16)
	.align		4
.L_16:
        /*0010*/ 	.word	index@($_Z6perlinv$__internal_accurate_pow)
        /*0014*/ 	.word	0x00000008


	//----- nvinfo : EIATTR_FRAME_SIZE
	.align		4
.L_17:
        /*0018*/ 	.byte	0x04, 0x11
        /*001a*/ 	.short	(.L_19 - .L_18)
	.align		4
.L_18:
        /*001c*/ 	.word	index@(_Z6perlinv)
        /*0020*/ 	.word	0x00000008


	//----- nvinfo : EIATTR_MIN_STACK_SIZE
	.align		4
.L_19:
        /*0024*/ 	.byte	0x04, 0x12
        /*0026*/ 	.short	(.L_21 - .L_20)
	.align		4
.L_20:
        /*0028*/ 	.word	index@(_Z6perlinv)
        /*002c*/ 	.word	0x00000008
.L_21:


//--------------------- .nv.compat                --------------------------
	.section	.nv.compat,"",@"SHT_CUDA_COMPAT_INFO"
	.align	4
        /*0000*/ 	.byte	0x02, 0x09, 0x00, 0x00, 0x02, 0x02, 0x01, 0x00, 0x02, 0x05, 0x05, 0x00, 0x03, 0x07, 0x01, 0x01
        /*0010*/ 	.byte	0x02, 0x03, 0x00, 0x00, 0x02, 0x06, 0x01, 0x00, 0x04, 0x0b, 0x08, 0x00, 0x01, 0x00, 0x00, 0x00
        /*0020*/ 	.byte	0x00, 0x00, 0x00, 0x00


//--------------------- .nv.info._Z6perlinv       --------------------------
	.section	.nv.info._Z6perlinv,"",@"SHT_CUDA_INFO"
	.sectionflags	@""
	.align	4


	//----- nvinfo : EIATTR_CUDA_API_VERSION
	.align		4
        /*0000*/ 	.byte	0x04, 0x37
        /*0002*/ 	.short	(.L_23 - .L_22)
.L_22:
        /*0004*/ 	.word	0x00000082


	//----- nvinfo : EIATTR_SPARSE_MMA_MASK
	.align		4
.L_23:
        /*0008*/ 	.byte	0x03, 0x50
        /*000a*/ 	.short	0x0000


	//----- nvinfo : EIATTR_MAXREG_COUNT
	.align		4
        /*000c*/ 	.byte	0x03, 0x1b
        /*000e*/ 	.short	0x00ff


	//----- nvinfo : EIATTR_NUM_BARRIERS
	.align		4
        /*0010*/ 	.byte	0x02, 0x4c
        /*0012*/ 	.byte	0x01
	.zero		1


	//----- nvinfo : EIATTR_EXTERNS
	.align		4
        /*0014*/ 	.byte	0x04, 0x0f
        /*0016*/ 	.short	(.L_25 - .L_24)


	//   ....[0]....
	.align		4
.L_24:
        /*0018*/ 	.word	index@(vprintf)


	//   ....[1]....
	.align		4
        /*001c*/ 	.word	index@(malloc)


	//   ....[2]....
	.align		4
        /*0020*/ 	.word	index@(free)


	//----- nvinfo : EIATTR_MERCURY_ISA_VERSION
	.align		4
.L_25:
        /*0024*/ 	.byte	0x03, 0x5f
        /*0026*/ 	.short	0x0101


	//----- nvinfo : EIATTR_VRC_CTA_INIT_COUNT
	.align		4
        /*0028*/ 	.byte	0x02, 0x4a
	.zero		1
	.zero		1


	//----- nvinfo : EIATTR_SYSCALL_OFFSETS
	.align		4
        /*002c*/ 	.byte	0x04, 0x46
        /*002e*/ 	.short	(.L_27 - .L_26)


	//   ....[0]....
.L_26:
        /*0030*/ 	.word	0x00000200


	//   ....[1]....
        /*0034*/ 	.word	0x00000410


	//   ....[2]....
        /*0038*/ 	.word	0x000004b0


	//   ....[3]....
        /*003c*/ 	.word	0x00000620


	//   ....[4]....
        /*0040*/ 	.word	0x00000930


	//   ....[5]....
        /*0044*/ 	.word	0x00000a40


	//----- nvinfo : EIATTR_EXIT_INSTR_OFFSETS
	.align		4
.L_27:
        /*0048*/ 	.byte	0x04, 0x1c
        /*004a*/ 	.short	(.L_29 - .L_28)


	//   ....[0]....
.L_28:
        /*004c*/ 	.word	0x00000210


	//   ....[1]....
        /*0050*/ 	.word	0x000009a0


	//   ....[2]....
        /*0054*/ 	.word	0x00000a50


	//----- nvinfo : EIATTR_CRS_STACK_SIZE
	.align		4
.L_29:
        /*0058*/ 	.byte	0x04, 0x1e
        /*005a*/ 	.short	(.L_31 - .L_30)
.L_30:
        /*005c*/ 	.word	0x00000000


	//----- nvinfo : EIATTR_SW_WAR
	.align		4
.L_31:
        /*0060*/ 	.byte	0x04, 0x36
        /*0062*/ 	.short	(.L_33 - .L_32)
.L_32:
        /*0064*/ 	.word	0x00000008
.L_33:


//--------------------- .nv.callgraph             --------------------------
	.section	.nv.callgraph,"",@"SHT_CUDA_CALLGRAPH"
	.align	4
	.sectionentsize	8
	.align		4
        /*0000*/ 	.word	0x00000000
	.align		4
        /*0004*/ 	.word	0xffffffff
	.align		4
        /*0008*/ 	.word	index@(_Z6perlinv)
	.align		4
        /*000c*/ 	.word	index@(free)
	.align		4
        /*0010*/ 	.word	index@(_Z6perlinv)
	.align		4
        /*0014*/ 	.word	index@(malloc)
	.align		4
        /*0018*/ 	.word	index@(_Z6perlinv)
	.align		4
        /*001c*/ 	.word	index@(vprintf)
	.align		4
        /*0020*/ 	.word	0x00000000
	.align		4
        /*0024*/ 	.word	0xfffffffe
	.align		4
        /*0028*/ 	.word	0x00000000
	.align		4
        /*002c*/ 	.word	0xfffffffd
	.align		4
        /*0030*/ 	.word	0x00000000
	.align		4
        /*0034*/ 	.word	0xfffffffc


//--------------------- .nv.constant4             --------------------------
	.section	.nv.constant4,"a",@progbits
	.align	8
	.align		8
.nv.constant4:
        /*0000*/ 	.dword	vprintf
	.align		8
        /*0008*/ 	.dword	malloc
	.align		8
        /*0010*/ 	.dword	free
	.align		8
        /*0018*/ 	.dword	precalc_xorwow_matrix
	.align		8
        /*0020*/ 	.dword	precalc_xorwow_offset_matrix
	.align		8
        /*0028*/ 	.dword	mrg32k3aM1
	.align		8
        /*0030*/ 	.dword	mrg32k3aM2
	.align		8
        /*0038*/ 	.dword	mrg32k3aM1SubSeq
	.align		8
        /*0040*/ 	.dword	mrg32k3aM2SubSeq
	.align		8
        /*0048*/ 	.dword	mrg32k3aM1Seq
	.align		8
        /*0050*/ 	.dword	mrg32k3aM2Seq
	.align		8
        /*0058*/ 	.dword	dnoise
	.align		8
        /*0060*/ 	.dword	dgrad
	.align		8
        /*0068*/ 	.dword	$str
	.align		8
        /*0070*/ 	.dword	$str$1
	.align		8
        /*0078*/ 	.dword	$str$2


//--------------------- .nv.constant3             --------------------------
	.section	.nv.constant3,"a",@progbits
	.align	8
.nv.constant3:
	.type		__cr_lgamma_table,@object
	.size		__cr_lgamma_table,(.L_8 - __cr_lgamma_table)
__cr_lgamma_table:
        /*0000*/ 	.byte	0x00, 0x00, 0x00, 0x00, 0x00, 0x00, 0x00, 0x00, 0x00, 0x00, 0x00, 0x00, 0x00, 0x00, 0x00, 0x00
        /*0010*/ 	.byte	0xef, 0x39, 0xfa, 0xfe, 0x42, 0x2e, 0xe6, 0x3f, 0x02, 0x20, 0x2a, 0xfa, 0x0b, 0xab, 0xfc, 0x3f
        /*0020*/ 	.byte	0xf9, 0x2c, 0x92, 0x7c, 0xa7, 0x6c, 0x09, 0x40, 0xc9, 0x79, 0x44, 0x3c, 0x64, 0x26, 0x13, 0x40
        /*0030*/ 	.byte	0xca, 0x01, 0xcf, 0x3a, 0x27, 0x51, 0x1a, 0x40, 0x30, 0xcc, 0x2d, 0xf3, 0xe1, 0x0c, 0x21, 0x40
        /*0040*/ 	.byte	0x0d, 0xb7, 0xfc, 0x82, 0x8e, 0x35, 0x25, 0x40
.L_8:


//--------------------- .text._Z6perlinv          --------------------------
	.section	.text._Z6perlinv,"ax",@progbits
	.align	128
        .global         _Z6perlinv
        .type           _Z6perlinv,@function
        .size           _Z6perlinv,(.L_x_20 - _Z6perlinv)
        .other          _Z6perlinv,@"STO_CUDA_ENTRY STV_DEFAULT"
_Z6perlinv:
.text._Z6perlinv:
[----:B------:R-:W0:Y:S01]  /*0000*/  LDC R1, c[0x0][0x37c] ;  /* 0x0000df00ff017b82 */ /* 0x000e220000000800 */
[----:B------:R-:W1:Y:S01]  /*0010*/  S2R R3, SR_TID.X ;  /* 0x0000000000037919 */ /* 0x000e620000002100 */
[----:B------:R-:W2:Y:S06]  /*0020*/  LDCU UR5, c[0x0][0x2fc] ;  /* 0x00005f80ff0577ac */ /* 0x000eac0008000800 */
[----:B------:R-:W1:Y:S01]  /*0030*/  S2UR UR6, SR_CTAID.X ;  /* 0x00000000000679c3 */ /* 0x000e620000002500 */
[----:B0-----:R-:W-:Y:S01]  /*0040*/  VIADD R1, R1, 0xfffffff8 ;  /* 0xfffffff801017836 */ /* 0x001fe20000000000 */
[----:B------:R-:W-:Y:S01]  /*0050*/  BSSY.RECONVERGENT B0, `(.L_x_0) ;  /* 0x000000c000007945 */ /* 0x000fe20003800200 */
[----:B------:R-:W0:Y:S01]  /*0060*/  LDCU UR4, c[0x0][0x2f8] ;  /* 0x00005f00ff0477ac */ /* 0x000e220008000800 */
[----:B------:R-:W-:Y:S01]  /*0070*/  MOV R0, 0x110 ;  /* 0x0000011000007802 */ /* 0x000fe20000000f00 */
[----:B------:R-:W-:-:S03]  /*0080*/  UMOV UR38, URZ ;  /* 0x000000ff00267c82 */ /* 0x000fc60008000000 */
[----:B------:R-:W1:Y:S01]  /*0090*/  LDC R22, c[0x0][0x360] ;  /* 0x0000d800ff167b82 */ /* 0x000e620000000800 */
[----:B------:R-:W-:Y:S01]  /*00a0*/  UMOV UR39, 0x3ff00000 ;  /* 0x3ff0000000277882 */ /* 0x000fe20000000000 */
[----:B0-----:R-:W-:-:S05]  /*00b0*/  IADD3 R18, P0, PT, R1, UR4, RZ ;  /* 0x0000000401127c10 */ /* 0x001fca000ff1e0ff */
[----:B--2---:R-:W-:Y:S02]  /*00c0*/  IMAD.X R2, RZ, RZ, UR5, P0 ;  /* 0x00000005ff027e24 */ /* 0x004fe400080e06ff */
[----:B-1----:R-:W-:Y:S02]  /*00d0*/  IMAD R22, R22, UR6, R3 ;  /* 0x0000000616167c24 */ /* 0x002fe4000f8e0203 */
[----:B------:R-:W-:Y:S02]  /*00e0*/  IMAD.MOV.U32 R3, RZ, RZ, 0x40240000 ;  /* 0x40240000ff037424 */ /* 0x000fe400078e00ff */
[----:B------:R0:W1:Y:S05]  /*00f0*/  I2F.F64 R28, R22 ;  /* 0x00000016001c7312 */ /* 0x00006a0000201c00 */
[----:B01----:R-:W-:Y:S05]  /*0100*/  CALL.REL.NOINC `($_Z6perlinv$__internal_accurate_pow) ;  /* 0x0000000800547944 */ /* 0x003fea0003c00000 */
[----:B------:R-:W-:Y:S05]  /*0110*/  BSYNC.RECONVERGENT B0 ;  /* 0x0000000000007941 */ /* 0x000fea0003800200 */
.L_x_0:
[----:B------:R-:W-:Y:S01]  /*0120*/  MOV R4, R16 ;  /* 0x0000001000047202 */ /* 0x000fe20000000f00 */
[----:B------:R-:W-:Y:S01]  /*0130*/  IMAD.MOV.U32 R5, RZ, RZ, R17 ;  /* 0x000000ffff057224 */ /* 0x000fe200078e0011 */
[----:B------:R-:W0:Y:S05]  /*0140*/  LDCU.64 UR36, c[0x0][0x358] ;  /* 0x00006b00ff2477ac */ /* 0x000e2a0008000a00 */
[----:B------:R-:W-:-:S14]  /*0150*/  DSETP.GEU.AND P0, PT, R4, R28, PT ;  /* 0x0000001c0400722a */ /* 0x000fdc0003f0e000 */
[----:B0-----:R-:W-:Y:S05]  /*0160*/  @P0 BRA `(.L_x_1) ;  /* 0x00000000002c0947 */ /* 0x001fea0003800000 */
[----:B------:R-:W-:Y:S01]  /*0170*/  MOV R0, 0x0 ;  /* 0x0000000000007802 */ /* 0x000fe20000000f00 */
[----:B------:R0:W-:Y:S01]  /*0180*/  STL [R1], R22 ;  /* 0x0000001601007387 */ /* 0x0001e20000100800 */
[----:B------:R-:W1:Y:S01]  /*0190*/  LDCU.64 UR4, c[0x4][0x68] ;  /* 0x01000d00ff0477ac */ /* 0x000e620008000a00 */
[----:B------:R-:W-:Y:S01]  /*01a0*/  MOV R6, R18 ;  /* 0x0000001200067202 */ /* 0x000fe20000000f00 */
[----:B------:R0:W2:Y:S01]  /*01b0*/  LDC.64 R8, c[0x4][R0] ;  /* 0x0100000000087b82 */ /* 0x0000a20000000a00 */
[----:B------:R-:W-:Y:S02]  /*01c0*/  IMAD.MOV.U32 R7, RZ, RZ, R2 ;  /* 0x000000ffff077224 */ /* 0x000fe400078e0002 */
[----:B-1----:R-:W-:Y:S02]  /*01d0*/  IMAD.U32 R4, RZ, RZ, UR4 ;  /* 0x00000004ff047e24 */ /* 0x002fe4000f8e00ff */
[----:B0-----:R-:W-:-:S07]  /*01e0*/  IMAD.U32 R5, RZ, RZ, UR5 ;  /* 0x00000005ff057e24 */ /* 0x001fce000f8e00ff */
[----:B------:R-:W-:-:S07]  /*01f0*/  LEPC R20, `(.L_x_2) ;  /* 0x000000001014794e */ /* 0x000fce0000000000 */
[----:B--2---:R-:W-:Y:S05]  /*0200*/  CALL.ABS.NOINC R8 ;  /* 0x0000000008007343 */ /* 0x004fea0003c00000 */
.L_x_2:
[----:B------:R-:W-:Y:S05]  /*0210*/  EXIT ;  /* 0x000000000000794d */ /* 0x000fea0003800000 */
.L_x_1:
[----:B------:R-:W0:Y:S02]  /*0220*/  LDC.64 R4, c[0x4][0x58] ;  /* 0x01001600ff047b82 */ /* 0x000e240000000a00 */
[----:B0-----:R-:W2:Y:S01]  /*0230*/  LDG.E.64 R4, desc[UR36][R4.64] ;  /* 0x0000002404047981 */ /* 0x001ea2000c1e1b00 */
[C---:B------:R-:W-:Y:S01]  /*0240*/  LOP3.LUT R0, R22.reuse, 0xaad26b49, RZ, 0x3c, !PT ;  /* 0xaad26b4916007812 */ /* 0x040fe200078e3cff */
[----:B------:R-:W-:Y:S01]  /*0250*/  BSSY.RECONVERGENT B0, `(.L_x_3) ;  /* 0x0000016000007945 */ /* 0x000fe20003800200 */
[----:B------:R-:W-:-:S03]  /*0260*/  ISETP.GT.AND P0, PT, R22, -0x1, PT ;  /* 0xffffffff1600780c */ /* 0x000fc60003f04270 */
[----:B------:R-:W-:-:S04]  /*0270*/  IMAD R0, R0, 0x4182bed5, RZ ;  /* 0x4182bed500007824 */ /* 0x000fc800078e02ff */
[C---:B------:R-:W-:Y:S01]  /*0280*/  VIADD R3, R0.reuse, 0x75bcd15 ;  /* 0x075bcd1500037836 */ /* 0x040fe20000000000 */
[----:B------:R-:W-:-:S04]  /*0290*/  IADD3 R8, PT, PT, R0, 0x583f19, RZ ;  /* 0x00583f1900087810 */ /* 0x000fc80007ffe0ff */
[----:B------:R-:W-:-:S04]  /*02a0*/  SHF.R.U32.HI R6, RZ, 0x2, R3 ;  /* 0x00000002ff067819 */ /* 0x000fc80000011603 */
[----:B------:R-:W-:Y:S01]  /*02b0*/  LOP3.LUT R9, R6, R3, RZ, 0x3c, !PT ;  /* 0x0000000306097212 */ /* 0x000fe200078e3cff */
[----:B------:R-:W-:-:S04]  /*02c0*/  IMAD.SHL.U32 R3, R8, 0x10, RZ ;  /* 0x0000001008037824 */ /* 0x000fc800078e00ff */
[----:B------:R-:W-:-:S05]  /*02d0*/  IMAD.SHL.U32 R10, R9, 0x2, RZ ;  /* 0x00000002090a7824 */ /* 0x000fca00078e00ff */
[----:B------:R-:W-:Y:S02]  /*02e0*/  LOP3.LUT R10, R8, R3, R10, 0x96, !PT ;  /* 0x00000003080a7212 */ /* 0x000fe400078e960a */
[C---:B------:R-:W-:Y:S01]  /*02f0*/  IADD3 R3, PT, PT, R0.reuse, -0x260923e8, RZ ;  /* 0xd9f6dc1800037810 */ /* 0x040fe20007ffe0ff */
[----:B------:R-:W-:Y:S01]  /*0300*/  @!P0 VIADD R3, R0, 0x8c565a5f ;  /* 0x8c565a5f00038836 */ /* 0x000fe20000000000 */
[----:B------:R-:W-:Y:S01]  /*0310*/  LOP3.LUT R10, R10, R9, RZ, 0x3c, !PT ;  /* 0x000000090a0a7212 */ /* 0x000fe200078e3cff */
[----:B------:R-:W-:-:S03]  /*0320*/  IMAD.MOV.U32 R0, RZ, RZ, 0x2f800000 ;  /* 0x2f800000ff007424 */ /* 0x000fc600078e00ff */
[----:B------:R-:W-:-:S04]  /*0330*/  IADD3 R3, PT, PT, R3, 0x587c5, R10 ;  /* 0x000587c503037810 */ /* 0x000fc80007ffe00a */
[----:B------:R-:W-:Y:S02]  /*0340*/  I2FP.F32.U32 R23, R3 ;  /* 0x0000000300177245 */ /* 0x000fe40000201000 */
[----:B------:R-:W-:-:S03]  /*0350*/  MOV R3, 0x40000000 ;  /* 0x4000000000037802 */ /* 0x000fc60000000f00 */
[----:B------:R-:W-:Y:S01]  /*0360*/  FFMA R23, R23, R0, 1.1641532182693481445e-10 ;  /* 0x2f00000017177423 */ /* 0x000fe20000000000 */
[----:B------:R-:W-:Y:S01]  /*0370*/  MOV R0, 0x3b0 ;  /* 0x000003b000007802 */ /* 0x000fe20000000f00 */
[----:B--2---:R-:W-:-:S05]  /*0380*/  IMAD.WIDE R6, R22, 0x4, R4 ;  /* 0x0000000416067825 */ /* 0x004fca00078e0204 */
[----:B------:R0:W-:Y:S02]  /*0390*/  ST.E desc[UR36][R6.64], RZ ;  /* 0x000000ff06007985 */ /* 0x0001e4000c101924 */
[----:B0-----:R-:W-:Y:S05]  /*03a0*/  CALL.REL.NOINC `($_Z6perlinv$__internal_accurate_pow) ;  /* 0x0000000400ac7944 */ /* 0x001fea0003c00000 */
[----:B------:R-:W-:Y:S05]  /*03b0*/  BSYNC.RECONVERGENT B0 ;  /* 0x0000000000007941 */ /* 0x000fea0003800200 */
.L_x_3:
[----:B------:R-:W-:Y:S01]  /*03c0*/  MOV R0, 0x8 ;  /* 0x0000000800007802 */ /* 0x000fe20000000f00 */
[----:B------:R-:W-:-:S03]  /*03d0*/  DMUL R6, R16, 4 ;  /* 0x4010000010067828 */ /* 0x000fc60000000000 */
[----:B------:R0:W1:Y:S03]  /*03e0*/  LDC.64 R8, c[0x4][R0] ;  /* 0x0100000000087b82 */ /* 0x0000660000000a00 */
[----:B------:R0:W2:Y:S05]  /*03f0*/  F2I.U64.F64.TRUNC R4, R6 ;  /* 0x0000000600047311 */ /* 0x0000aa000030d800 */
[----:B------:R-:W-:-:S07]  /*0400*/  LEPC R20, `(.L_x_4) ;  /* 0x000000001014794e */ /* 0x000fce0000000000 */
[----:B012---:R-:W-:Y:S05]  /*0410*/  CALL.ABS.NOINC R8 ;  /* 0x0000000008007343 */ /* 0x007fea0003c00000 */
.L_x_4:
[----:B------:R-:W-:Y:S01]  /*0420*/  MOV R0, 0x0 ;  /* 0x0000000000007802 */ /* 0x000fe20000000f00 */
[----:B------:R-:W0:Y:S01]  /*0430*/  LDCU.64 UR4, c[0x4][0x70] ;  /* 0x01000e00ff0477ac */ /* 0x000e220008000a00 */
[----:B------:R-:W-:Y:S01]  /*0440*/  IMAD.MOV.U32 R28, RZ, RZ, R4 ;  /* 0x000000ffff1c7224 */ /* 0x000fe200078e0004 */
[----:B------:R-:W-:Y:S01]  /*0450*/  CS2R R6, SRZ ;  /* 0x0000000000067805 */ /* 0x000fe2000001ff00 */
[----:B------:R1:W2:Y:S01]  /*0460*/  LDC.64 R8, c[0x4][R0] ;  /* 0x0100000000087b82 */ /* 0x0002a20000000a00 */
[----:B------:R-:W-:Y:S01]  /*0470*/  IMAD.MOV.U32 R29, RZ, RZ, R5 ;  /* 0x000000ffff1d7224 */ /* 0x000fe200078e0005 */
[----:B0-----:R-:W-:Y:S01]  /*0480*/  MOV R4, UR4 ;  /* 0x0000000400047c02 */ /* 0x001fe20008000f00 */
[----:B-1----:R-:W-:-:S07]  /*0490*/  IMAD.U32 R5, RZ, RZ, UR5 ;  /* 0x00000005ff057e24 */ /* 0x002fce000f8e00ff */
[----:B------:R-:W-:-:S07]  /*04a0*/  LEPC R20, `(.L_x_5) ;  /* 0x000000001014794e */ /* 0x000fce0000000000 */
[----:B--2---:R-:W-:Y:S05]  /*04b0*/  CALL.ABS.NOINC R8 ;  /* 0x0000000008007343 */ /* 0x004fea0003c00000 */
.L_x_5:
[----:B------:R-:W-:Y:S01]  /*04c0*/  DSETP.GT.AND P0, PT, R16, RZ, PT ;  /* 0x000000ff1000722a */ /* 0x000fe20003f04000 */
[----:B------:R-:W-:Y:S05]  /*04d0*/  WARPSYNC.ALL ;  /* 0x0000000000007948 */ /* 0x000fea0003800000 */
[----:B------:R-:W-:Y:S06]  /*04e0*/  BAR.SYNC.DEFER_BLOCKING 0x0 ;  /* 0x0000000000007b1d */ /* 0x000fec0000010000 */
[----:B------:R-:W-:Y:S04]  /*04f0*/  BSSY.RECONVERGENT B6, `(.L_x_6) ;  /* 0x0000018000067945 */ /* 0x000fe80003800200 */
[----:B------:R-:W-:Y:S05]  /*0500*/  @!P0 BRA `(.L_x_7) ;  /* 0x0000000000588947 */ /* 0x000fea0003800000 */
[----:B------:R-:W0:Y:S01]  /*0510*/  F2I.F64.TRUNC R3, R16 ;  /* 0x0000001000037311 */ /* 0x000e22000030d100 */
[----:B------:R-:W-:Y:S01]  /*0520*/  IADD3 R19, P0, PT, R18, 0x4, RZ ;  /* 0x0000000412137810 */ /* 0x000fe20007f1e0ff */
[----:B------:R-:W-:-:S03]  /*0530*/  IMAD.MOV.U32 R25, RZ, RZ, RZ ;  /* 0x000000ffff197224 */ /* 0x000fc600078e00ff */
[----:B------:R-:W-:Y:S01]  /*0540*/  IADD3.X R24, PT, PT, RZ, R2, RZ, P0, !PT ;  /* 0x00000002ff187210 */ /* 0x000fe200007fe4ff */
[----:B0-----:R-:W-:-:S08]  /*0550*/  IMAD R26, R22, R3, RZ ;  /* 0x00000003161a7224 */ /* 0x001fd000078e02ff */
.L_x_9:
[----:B------:R-:W0:Y:S02]  /*0560*/  LDC.64 R8, c[0x4][0x60] ;  /* 0x01001800ff087b82 */ /* 0x000e240000000a00 */
[----:B0-----:R-:W2:Y:S01]  /*0570*/  LDG.E.64 R8, desc[UR36][R8.64] ;  /* 0x0000002408087981 */ /* 0x001ea2000c1e1b00 */
[----:B------:R-:W-:-:S03]  /*0580*/  IMAD.IADD R11, R26, 0x1, R25 ;  /* 0x000000011a0b7824 */ /* 0x000fc600078e0219 */
[----:B------:R0:W-:Y:S01]  /*0590*/  STL [R1+0x4], RZ ;  /* 0x000004ff01007387 */ /* 0x0001e20000100800 */
[----:B--2---:R-:W-:-:S06]  /*05a0*/  IMAD.WIDE R10, R11, 0x4, R8 ;  /* 0x000000040b0a7825 */ /* 0x004fcc00078e0208 */
[----:B------:R-:W2:Y:S01]  /*05b0*/  LD.E R10, desc[UR36][R10.64] ;  /* 0x000000240a0a7980 */ /* 0x000ea2000c101900 */
[----:B------:R-:W-:Y:S01]  /*05c0*/  MOV R6, 0x10 ;  /* 0x0000001000067802 */ /* 0x000fe20000000f00 */
[----:B------:R-:W-:Y:S01]  /*05d0*/  IMAD.MOV.U32 R4, RZ, RZ, R19 ;  /* 0x000000ffff047224 */ /* 0x000fe200078e0013 */
[----:B------:R-:W-:-:S04]  /*05e0*/  MOV R5, R24 ;  /* 0x0000001800057202 */ /* 0x000fc80000000f00 */
[----:B------:R-:W1:Y:S02]  /*05f0*/  LDC.64 R6, c[0x4][R6] ;  /* 0x0100000006067b82 */ /* 0x000e640000000a00 */
[----:B-12---:R0:W-:Y:S02]  /*0600*/  STL [R1+0x4], R10 ;  /* 0x0000040a01007387 */ /* 0x0061e40000100800 */
[----:B------:R-:W-:-:S07]  /*0610*/  LEPC R20, `(.L_x_8) ;  /* 0x000000001014794e */ /* 0x000fce0000000000 */
[----:B0-----:R-:W-:Y:S05]  /*0620*/  CALL.ABS.NOINC R6 ;  /* 0x0000000006007343 */ /* 0x001fea0003c00000 */
.L_x_8:
[----:B------:R-:W-:-:S04]  /*0630*/  VIADD R25, R25, 0x1 ;  /* 0x0000000119197836 */ /* 0x000fc80000000000 */
[----:B------:R-:W0:Y:S02]  /*0640*/  I2F.F64.U32 R4, R25 ;  /* 0x0000001900047312 */ /* 0x000e240000201800 */
[----:B0-----:R-:W-:-:S14]  /*0650*/  DSETP.GT.AND P0, PT, R16, R4, PT ;  /* 0x000000041000722a */ /* 0x001fdc0003f04000 */
[----:B------:R-:W-:Y:S05]  /*0660*/  @P0 BRA `(.L_x_9) ;  /* 0xfffffffc00bc0947 */ /* 0x000fea000383ffff */
.L_x_7:
[----:B------:R-:W-:Y:S05]  /*0670*/  BSYNC.RECONVERGENT B6 ;  /* 0x0000000000067941 */ /* 0x000fea0003800200 */
.L_x_6:
[----:B------:R-:W-:Y:S01]  /*0680*/  DSETP.GT.AND P0, PT, R16, 1, PT ;  /* 0x3ff000001000742a */ /* 0x000fe20003f04000 */
[----:B------:R-:W-:-:S13]  /*0690*/  BSSY.RECONVERGENT B0, `(.L_x_10) ;  /* 0x000001f000007945 */ /* 0x000fda0003800200 */
[----:B------:R-:W-:Y:S05]  /*06a0*/  @!P0 BRA `(.L_x_11) ;  /* 0x0000000000748947 */ /* 0x000fea0003800000 */
[----:B------:R-:W-:Y:S02]  /*06b0*/  IMAD.MOV.U32 R4, RZ, RZ, 0x40c00000 ;  /* 0x40c00000ff047424 */ /* 0x000fe400078e00ff */
[C---:B------:R-:W-:Y:S01]  /*06c0*/  FMUL R0, R23.reuse, R23 ;  /* 0x0000001717007220 */ /* 0x040fe20000400000 */
[----:B------:R-:W-:Y:S01]  /*06d0*/  MOV R3, 0x1 ;  /* 0x0000000100037802 */ /* 0x000fe20000000f00 */
[C---:B------:R-:W-:Y:S02]  /*06e0*/  FFMA R4, R23.reuse, R4, -15 ;  /* 0xc170000017047423 */ /* 0x040fe40000000004 */
[C---:B------:R-:W-:Y:S02]  /*06f0*/  FMUL R0, R23.reuse, R0 ;  /* 0x0000000017007220 */ /* 0x040fe40000400000 */
[----:B------:R-:W-:-:S04]  /*0700*/  FFMA R23, R23, R4, 10 ;  /* 0x4120000017177423 */ /* 0x000fc80000000004 */
[----:B------:R-:W-:-:S07]  /*0710*/  FMUL R23, R0, R23 ;  /* 0x0000001700177220 */ /* 0x000fce0000400000 */
.L_x_15:
[----:B------:R-:W0:Y:S01]  /*0720*/  I2F.F64.U32 R4, R3 ;  /* 0x0000000300047312 */ /* 0x000e220000201800 */
[----:B------:R-:W-:Y:S01]  /*0730*/  BSSY.RECONVERGENT B1, `(.L_x_12) ;  /* 0x0000010000017945 */ /* 0x000fe20003800200 */
[----:B0-----:R-:W-:-:S14]  /*0740*/  DSETP.GT.AND P0, PT, R16, R4, PT ;  /* 0x000000041000722a */ /* 0x001fdc0003f04000 */
[----:B------:R-:W-:Y:S05]  /*0750*/  @!P0 BRA `(.L_x_13) ;  /* 0x0000000000348947 */ /* 0x000fea0003800000 */
[----:B------:R-:W-:-:S07]  /*0760*/  IMAD.MOV.U32 R0, RZ, RZ, RZ ;  /* 0x000000ffff007224 */ /* 0x000fce00078e00ff */
.L_x_14:
[----:B0-----:R-:W-:-:S05]  /*0770*/  IMAD.WIDE R4, R0, 0x4, R28 ;  /* 0x0000000400047825 */ /* 0x001fca00078e021c */
[----:B------:R-:W2:Y:S01]  /*0780*/  LD.E R10, desc[UR36][R4.64] ;  /* 0x00000024040a7980 */ /* 0x000ea2000c101900 */
[----:B------:R-:W-:-:S06]  /*0790*/  IMAD.WIDE R6, R3, 0x4, R4 ;  /* 0x0000000403067825 */ /* 0x000fcc00078e0204 */
[----:B------:R-:W2:Y:S01]  /*07a0*/  LD.E R7, desc[UR36][R6.64] ;  /* 0x0000002406077980 */ /* 0x000ea2000c101900 */
[----:B------:R-:W-:-:S05]  /*07b0*/  IMAD R0, R3, 0x2, R0 ;  /* 0x0000000203007824 */ /* 0x000fca00078e0200 */
[----:B------:R-:W-:-:S06]  /*07c0*/  IADD3 R8, PT, PT, R0, R3, RZ ;  /* 0x0000000300087210 */ /* 0x000fcc0007ffe0ff */
[----:B------:R-:W0:Y:S02]  /*07d0*/  I2F.F64.U32 R8, R8 ;  /* 0x0000000800087312 */ /* 0x000e240000201800 */
[----:B0-----:R-:W-:Y:S01]  /*07e0*/  DSETP.GT.AND P0, PT, R16, R8, PT ;  /* 0x000000081000722a */ /* 0x001fe20003f04000 */
[----:B--2---:R-:W-:-:S04]  /*07f0*/  FADD R11, -R10, R7 ;  /* 0x000000070a0b7221 */ /* 0x004fc80000000100 */
[----:B------:R-:W-:-:S05]  /*0800*/  FFMA R11, R23, R11, R10 ;  /* 0x0000000b170b7223 */ /* 0x000fca000000000a */
[----:B------:R0:W-:Y:S04]  /*0810*/  ST.E desc[UR36][R4.64], R11 ;  /* 0x0000000b04007985 */ /* 0x0001e8000c101924 */
[----:B------:R-:W-:Y:S05]  /*0820*/  @P0 BRA `(.L_x_14) ;  /* 0xfffffffc00d00947 */ /* 0x000fea000383ffff */
.L_x_13:
[----:B------:R-:W-:Y:S05]  /*0830*/  BSYNC.RECONVERGENT B1 ;  /* 0x0000000000017941 */ /* 0x000fea0003800200 */
.L_x_12:
[----:B------:R-:W-:-:S04]  /*0840*/  IMAD.SHL.U32 R3, R3, 0x2, RZ ;  /* 0x0000000203037824 */ /* 0x000fc800078e00ff */
[----:B0-----:R-:W0:Y:S02]  /*0850*/  I2F.F64.U32 R4, R3 ;  /* 0x0000000300047312 */ /* 0x001e240000201800 */
[----:B0-----:R-:W-:-:S14]  /*0860*/  DSETP.GT.AND P0, PT, R16, R4, PT ;  /* 0x000000041000722a */ /* 0x001fdc0003f04000 */
[----:B------:R-:W-:Y:S05]  /*0870*/  @P0 BRA `(.L_x_15) ;  /* 0xfffffffc00a80947 */ /* 0x000fea000383ffff */
.L_x_11:
[----:B------:R-:W-:Y:S05]  /*0880*/  BSYNC.RECONVERGENT B0 ;  /* 0x0000000000007941 */ /* 0x000fea0003800200 */
.L_x_10:
[----:B------:R-:W0:Y:S01]  /*0890*/  LDC.64 R8, c[0x4][0x58] ;  /* 0x01001600ff087b82 */ /* 0x000e220000000a00 */
[----:B------:R-:W2:Y:S04]  /*08a0*/  LD.E R0, desc[UR36][R28.64] ;  /* 0x000000241c007980 */ /* 0x000ea8000c101900 */
[----:B0-----:R-:W3:Y:S01]  /*08b0*/  LDG.E.64 R6, desc[UR36][R8.64] ;  /* 0x0000002408067981 */ /* 0x001ee2000c1e1b00 */
[----:B------:R-:W-:-:S04]  /*08c0*/  MOV R3, 0x10 ;  /* 0x0000001000037802 */ /* 0x000fc80000000f00 */
[----:B------:R0:W1:Y:S01]  /*08d0*/  LDC.64 R10, c[0x4][R3] ;  /* 0x01000000030a7b82 */ /* 0x0000620000000a00 */
[----:B------:R-:W-:Y:S01]  /*08e0*/  IMAD.MOV.U32 R4, RZ, RZ, R28 ;  /* 0x000000ffff047224 */ /* 0x000fe200078e001c */
[----:B------:R-:W-:Y:S01]  /*08f0*/  MOV R5, R29 ;  /* 0x0000001d00057202 */ /* 0x000fe20000000f00 */
[----:B---3--:R-:W-:-:S05]  /*0900*/  IMAD.WIDE R6, R22, 0x4, R6 ;  /* 0x0000000416067825 */ /* 0x008fca00078e0206 */
[----:B-12---:R0:W-:Y:S02]  /*0910*/  ST.E desc[UR36][R6.64], R0 ;  /* 0x0000000006007985 */ /* 0x0061e4000c101924 */
[----:B------:R-:W-:-:S07]  /*0920*/  LEPC R20, `(.L_x_16) ;  /* 0x000000001014794e */ /* 0x000fce0000000000 */
[----:B0-----:R-:W-:Y:S05]  /*0930*/  CALL.ABS.NOINC R10 ;  /* 0x000000000a007343 */ /* 0x001fea0003c00000 */
.L_x_16:
[----:B------:R-:W0:Y:S02]  /*0940*/  LDC.64 R6, c[0x4][0x58] ;  /* 0x01001600ff067b82 */ /* 0x000e240000000a00 */
[----:B0-----:R-:W2:Y:S02]  /*0950*/  LDG.E.64 R4, desc[UR36][R6.64] ;  /* 0x0000002406047981 */ /* 0x001ea4000c1e1b00 */
[----:B--2---:R-:W-:-:S06]  /*0960*/  IMAD.WIDE R4, R22, 0x4, R4 ;  /* 0x0000000416047825 */ /* 0x004fcc00078e0204 */
[----:B------:R-:W2:Y:S02]  /*0970*/  LD.E R4, desc[UR36][R4.64] ;  /* 0x0000002404047980 */ /* 0x000ea4000c101900 */
[C---:B--2---:R-:W-:Y:S02]  /*0980*/  FSETP.GEU.AND P0, PT, R4.reuse, -10, PT ;  /* 0xc12000000400780b */ /* 0x044fe40003f0e000 */
[----:B------:R-:W-:-:S13]  /*0990*/  FSETP.NEU.AND P1, PT, R4, RZ, PT ;  /* 0x000000ff0400720b */ /* 0x000fda0003f2d000 */
[----:B------:R-:W-:Y:S05]  /*09a0*/  @P0 EXIT P1 ;  /* 0x000000000000094d */ /* 0x000fea0000800000 */
        /* <DEDUP_REMOVED lines=10> */
.L_x_17:
[----:B------:R-:W-:Y:S05]  /*0a50*/  EXIT ;  /* 0x000000000000794d */ /* 0x000fea0003800000 */
        .type           $_Z6perlinv$__internal_accurate_pow,@function
        .size           $_Z6perlinv$__internal_accurate_pow,(.L_x_20 - $_Z6perlinv$__internal_accurate_pow)
$_Z6perlinv$__internal_accurate_pow:
[----:B------:R-:W-:Y:S01]  /*0a60*/  ISETP.GT.U32.AND P0, PT, R3, 0xfffff, PT ;  /* 0x000fffff0300780c */ /* 0x000fe20003f04070 */
[----:B------:R-:W-:Y:S01]  /*0a70*/  IMAD.U32 R4, RZ, RZ, UR38 ;  /* 0x00000026ff047e24 */ /* 0x000fe2000f8e00ff */
[----:B------:R-:W-:Y:S01]  /*0a80*/  MOV R5, R3 ;  /* 0x0000000300057202 */ /* 0x000fe20000000f00 */
[--C-:B------:R-:W-:Y:S01]  /*0a90*/  IMAD.MOV.U32 R6, RZ, RZ, R3.reuse ;  /* 0x000000ffff067224 */ /* 0x100fe200078e0003 */
[----:B------:R-:W-:Y:S01]  /*0aa0*/  MOV R12, UR38 ;  /* 0x00000026000c7c02 */ /* 0x000fe20008000f00 */
[----:B------:R-:W-:Y:S01]  /*0ab0*/  IMAD.MOV.U32 R20, RZ, RZ, RZ ;  /* 0x000000ffff147224 */ /* 0x000fe200078e00ff */
[----:B------:R-:W-:Y:S01]  /*0ac0*/  MOV R11, 0x3ed0f5d2 ;  /* 0x3ed0f5d2000b7802 */ /* 0x000fe20000000f00 */
[----:B------:R-:W-:Y:S01]  /*0ad0*/  IMAD.MOV.U32 R10, RZ, RZ, 0x41ad3b5a ;  /* 0x41ad3b5aff0a7424 */ /* 0x000fe200078e00ff */
[----:B------:R-:W-:Y:S01]  /*0ae0*/  UMOV UR4, 0x7d2cafe2 ;  /* 0x7d2cafe200047882 */ /* 0x000fe20000000000 */
[----:B------:R-:W-:Y:S01]  /*0af0*/  UMOV UR5, 0x3eb0f5ff ;  /* 0x3eb0f5ff00057882 */ /* 0x000fe20000000000 */
[----:B------:R-:W-:Y:S01]  /*0b00*/  SHF.R.U32.HI R3, RZ, 0x14, R3 ;  /* 0x00000014ff037819 */ /* 0x000fe20000011603 */
[----:B------:R-:W-:Y:S01]  /*0b10*/  UMOV UR6, 0xfefa39ef ;  /* 0xfefa39ef00067882 */ /* 0x000fe20000000000 */
[----:B------:R-:W-:Y:S01]  /*0b20*/  UMOV UR7, 0x3fe62e42 ;  /* 0x3fe62e4200077882 */ /* 0x000fe20000000000 */
[----:B------:R-:W-:-:S10]  /*0b30*/  @!P0 DMUL R4, R4, 1.80143985094819840000e+16 ;  /* 0x4350000004048828 */ /* 0x000fd40000000000 */
[----:B------:R-:W-:Y:S01]  /*0b40*/  @!P0 IMAD.MOV.U32 R6, RZ, RZ, R5 ;  /* 0x000000ffff068224 */ /* 0x000fe200078e0005 */
[----:B------:R-:W-:Y:S01]  /*0b50*/  @!P0 LEA.HI R3, R5, 0xffffffca, RZ, 0xc ;  /* 0xffffffca05038811 */ /* 0x000fe200078f60ff */
[----:B------:R-:W-:-:S03]  /*0b60*/  @!P0 IMAD.MOV.U32 R12, RZ, RZ, R4 ;  /* 0x000000ffff0c8224 */ /* 0x000fc600078e0004 */
[----:B------:R-:W-:Y:S02]  /*0b70*/  LOP3.LUT R6, R6, 0x800fffff, RZ, 0xc0, !PT ;  /* 0x800fffff06067812 */ /* 0x000fe400078ec0ff */
[----:B------:R-:W-:Y:S02]  /*0b80*/  IADD3 R4, PT, PT, R3, -0x3ff, RZ ;  /* 0xfffffc0103047810 */ /* 0x000fe40007ffe0ff */
[----:B------:R-:W-:-:S04]  /*0b90*/  LOP3.LUT R13, R6, 0x3ff00000, RZ, 0xfc, !PT ;  /* 0x3ff00000060d7812 */ /* 0x000fc800078efcff */
[----:B------:R-:W-:-:S13]  /*0ba0*/  ISETP.GE.U32.AND P1, PT, R13, 0x3ff6a09f, PT ;  /* 0x3ff6a09f0d00780c */ /* 0x000fda0003f26070 */
[----:B------:R-:W-:Y:S02]  /*0bb0*/  @P1 VIADD R7, R13, 0xfff00000 ;  /* 0xfff000000d071836 */ /* 0x000fe40000000000 */
[----:B------:R-:W-:-:S03]  /*0bc0*/  @P1 VIADD R4, R3, 0xfffffc02 ;  /* 0xfffffc0203041836 */ /* 0x000fc60000000000 */
[----:B------:R-:W-:-:S06]  /*0bd0*/  @P1 MOV R13, R7 ;  /* 0x00000007000d1202 */ /* 0x000fcc0000000f00 */
[C---:B------:R-:W-:Y:S02]  /*0be0*/  DADD R8, R12.reuse, 1 ;  /* 0x3ff000000c087429 */ /* 0x040fe40000000000 */
[----:B------:R-:W-:-:S04]  /*0bf0*/  DADD R12, R12, -1 ;  /* 0xbff000000c0c7429 */ /* 0x000fc80000000000 */
[----:B------:R-:W0:Y:S02]  /*0c00*/  MUFU.RCP64H R21, R9 ;  /* 0x0000000900157308 */ /* 0x000e240000001800 */
[----:B0-----:R-:W-:-:S08]  /*0c10*/  DFMA R6, -R8, R20, 1 ;  /* 0x3ff000000806742b */ /* 0x001fd00000000114 */
[----:B------:R-:W-:-:S08]  /*0c20*/  DFMA R6, R6, R6, R6 ;  /* 0x000000060606722b */ /* 0x000fd00000000006 */
[----:B------:R-:W-:-:S08]  /*0c30*/  DFMA R20, R20, R6, R20 ;  /* 0x000000061414722b */ /* 0x000fd00000000014 */
[----:B------:R-:W-:-:S08]  /*0c40*/  DMUL R6, R12, R20 ;  /* 0x000000140c067228 */ /* 0x000fd00000000000 */
[----:B------:R-:W-:-:S08]  /*0c50*/  DFMA R6, R12, R20, R6 ;  /* 0x000000140c06722b */ /* 0x000fd00000000006 */
[CC--:B------:R-:W-:Y:S02]  /*0c60*/  DMUL R16, R6.reuse, R6.reuse ;  /* 0x0000000606107228 */ /* 0x0c0fe40000000000 */
[----:B------:R-:W-:-:S06]  /*0c70*/  DMUL R26, R6, R6 ;  /* 0x00000006061a7228 */ /* 0x000fcc0000000000 */
[----:B------:R-:W-:Y:S01]  /*0c80*/  DFMA R8, R16, UR4, R10 ;  /* 0x0000000410087c2b */ /* 0x000fe2000800000a */
[----:B------:R-:W-:Y:S01]  /*0c90*/  UMOV UR4, 0x75488a3f ;  /* 0x75488a3f00047882 */ /* 0x000fe20000000000 */
[----:B------:R-:W-:Y:S01]  /*0ca0*/  UMOV UR5, 0x3ef3b20a ;  /* 0x3ef3b20a00057882 */ /* 0x000fe20000000000 */
[----:B------:R-:W-:-:S05]  /*0cb0*/  DADD R10, R12, -R6 ;  /* 0x000000000c0a7229 */ /* 0x000fca0000000806 */
[----:B------:R-:W-:Y:S01]  /*0cc0*/  DFMA R8, R16, R8, UR4 ;  /* 0x0000000410087e2b */ /* 0x000fe20008000008 */
[----:B------:R-:W-:Y:S01]  /*0cd0*/  UMOV UR4, 0xe4faecd5 ;  /* 0xe4faecd500047882 */ /* 0x000fe20000000000 */
[----:B------:R-:W-:Y:S01]  /*0ce0*/  UMOV UR5, 0x3f1745cd ;  /* 0x3f1745cd00057882 */ /* 0x000fe20000000000 */
[----:B------:R-:W-:-:S05]  /*0cf0*/  DADD R10, R10, R10 ;  /* 0x000000000a0a7229 */ /* 0x000fca000000000a */
[----:B------:R-:W-:Y:S01]  /*0d00*/  DFMA R8, R16, R8, UR4 ;  /* 0x0000000410087e2b */ /* 0x000fe20008000008 */
[----:B------:R-:W-:Y:S01]  /*0d10*/  UMOV UR4, 0x258a578b ;  /* 0x258a578b00047882 */ /* 0x000fe20000000000 */
[----:B------:R-:W-:Y:S01]  /*0d20*/  UMOV UR5, 0x3f3c71c7 ;  /* 0x3f3c71c700057882 */ /* 0x000fe20000000000 */
[----:B------:R-:W-:-:S05]  /*0d30*/  DFMA R10, R12, -R6, R10 ;  /* 0x800000060c0a722b */ /* 0x000fca000000000a */
[----:B------:R-:W-:Y:S01]  /*0d40*/  DFMA R8, R16, R8, UR4 ;  /* 0x0000000410087e2b */ /* 0x000fe20008000008 */
[----:B------:R-:W-:Y:S01]  /*0d50*/  UMOV UR4, 0x9242b910 ;  /* 0x9242b91000047882 */ /* 0x000fe20000000000 */
[----:B------:R-:W-:Y:S01]  /*0d60*/  UMOV UR5, 0x3f624924 ;  /* 0x3f62492400057882 */ /* 0x000fe20000000000 */
[----:B------:R-:W-:Y:S02]  /*0d70*/  DMUL R10, R20, R10 ;  /* 0x0000000a140a7228 */ /* 0x000fe40000000000 */
[----:B------:R-:W-:-:S03]  /*0d80*/  DFMA R20, R6, R6, -R26 ;  /* 0x000000060614722b */ /* 0x000fc6000000081a */
[----:B------:R-:W-:Y:S01]  /*0d90*/  DFMA R8, R16, R8, UR4 ;  /* 0x0000000410087e2b */ /* 0x000fe20008000008 */
[----:B------:R-:W-:Y:S01]  /*0da0*/  UMOV UR4, 0x99999dfb ;  /* 0x99999dfb00047882 */ /* 0x000fe20000000000 */
[----:B------:R-:W-:-:S06]  /*0db0*/  UMOV UR5, 0x3f899999 ;  /* 0x3f89999900057882 */ /* 0x000fcc0000000000 */
[----:B------:R-:W-:Y:S01]  /*0dc0*/  DFMA R14, R16, R8, UR4 ;  /* 0x00000004100e7e2b */ /* 0x000fe20008000008 */
[----:B------:R-:W-:Y:S01]  /*0dd0*/  UMOV UR4, 0x55555555 ;  /* 0x5555555500047882 */ /* 0x000fe20000000000 */
[----:B------:R-:W-:-:S06]  /*0de0*/  UMOV UR5, 0x3fb55555 ;  /* 0x3fb5555500057882 */ /* 0x000fcc0000000000 */
[----:B------:R-:W-:-:S08]  /*0df0*/  DFMA R8, R16, R14, UR4 ;  /* 0x0000000410087e2b */ /* 0x000fd0000800000e */
[----:B------:R-:W-:Y:S01]  /*0e00*/  DADD R12, -R8, UR4 ;  /* 0x00000004080c7e29 */ /* 0x000fe20008000100 */
[----:B------:R-:W-:Y:S01]  /*0e10*/  UMOV UR4, 0xb9e7b0 ;  /* 0x00b9e7b000047882 */ /* 0x000fe20000000000 */
[----:B------:R-:W-:-:S06]  /*0e20*/  UMOV UR5, 0x3c46a4cb ;  /* 0x3c46a4cb00057882 */ /* 0x000fcc0000000000 */
[----:B------:R-:W-:Y:S02]  /*0e30*/  DFMA R14, R16, R14, R12 ;  /* 0x0000000e100e722b */ /* 0x000fe4000000000c */
[----:B------:R-:W-:Y:S01]  /*0e40*/  DMUL R12, R6, R26 ;  /* 0x0000001a060c7228 */ /* 0x000fe20000000000 */
[----:B------:R-:W-:Y:S02]  /*0e50*/  VIADD R17, R11, 0x100000 ;  /* 0x001000000b117836 */ /* 0x000fe40000000000 */
[----:B------:R-:W-:-:S03]  /*0e60*/  IMAD.MOV.U32 R16, RZ, RZ, R10 ;  /* 0x000000ffff107224 */ /* 0x000fc600078e000a */
[----:B------:R-:W-:Y:S01]  /*0e70*/  DADD R14, R14, -UR4 ;  /* 0x800000040e0e7e29 */ /* 0x000fe20008000000 */
[----:B------:R-:W-:Y:S01]  /*0e80*/  UMOV UR4, 0x80000000 ;  /* 0x8000000000047882 */ /* 0x000fe20000000000 */
[C---:B------:R-:W-:Y:S01]  /*0e90*/  DFMA R24, R6.reuse, R26, -R12 ;  /* 0x0000001a0618722b */ /* 0x040fe2000000080c */
[----:B------:R-:W-:Y:S01]  /*0ea0*/  UMOV UR5, 0x43300000 ;  /* 0x4330000000057882 */ /* 0x000fe20000000000 */
[----:B------:R-:W-:-:S04]  /*0eb0*/  DFMA R16, R6, R16, R20 ;  /* 0x000000100610722b */ /* 0x000fc80000000014 */
[----:B------:R-:W-:Y:S02]  /*0ec0*/  DADD R20, R8, R14 ;  /* 0x0000000008147229 */ /* 0x000fe4000000000e */
[----:B------:R-:W-:-:S06]  /*0ed0*/  DFMA R24, R10, R26, R24 ;  /* 0x0000001a0a18722b */ /* 0x000fcc0000000018 */
[----:B------:R-:W-:Y:S02]  /*0ee0*/  DMUL R26, R20, R12 ;  /* 0x0000000c141a7228 */ /* 0x000fe40000000000 */
[----:B------:R-:W-:Y:S02]  /*0ef0*/  DFMA R16, R6, R16, R24 ;  /* 0x000000100610722b */ /* 0x000fe40000000018 */
[----:B------:R-:W-:-:S04]  /*0f00*/  DADD R24, R8, -R20 ;  /* 0x0000000008187229 */ /* 0x000fc80000000814 */
[----:B------:R-:W-:-:S04]  /*0f10*/  DFMA R8, R20, R12, -R26 ;  /* 0x0000000c1408722b */ /* 0x000fc8000000081a */
[----:B------:R-:W-:-:S04]  /*0f20*/  DADD R24, R14, R24 ;  /* 0x000000000e187229 */ /* 0x000fc80000000018 */
[----:B------:R-:W-:-:S08]  /*0f30*/  DFMA R8, R20, R16, R8 ;  /* 0x000000101408722b */ /* 0x000fd00000000008 */
[----:B------:R-:W-:-:S08]  /*0f40*/  DFMA R24, R24, R12, R8 ;  /* 0x0000000c1818722b */ /* 0x000fd00000000008 */
[----:B------:R-:W-:-:S08]  /*0f50*/  DADD R12, R26, R24 ;  /* 0x000000001a0c7229 */ /* 0x000fd00000000018 */
[--C-:B------:R-:W-:Y:S02]  /*0f60*/  DADD R8, R6, R12.reuse ;  /* 0x0000000006087229 */ /* 0x100fe4000000000c */
[----:B------:R-:W-:-:S06]  /*0f70*/  DADD R26, R26, -R12 ;  /* 0x000000001a1a7229 */ /* 0x000fcc000000080c */
[----:B------:R-:W-:Y:S02]  /*0f80*/  DADD R6, R6, -R8 ;  /* 0x0000000006067229 */ /* 0x000fe40000000808 */
[----:B------:R-:W-:-:S06]  /*0f90*/  DADD R26, R24, R26 ;  /* 0x00000000181a7229 */ /* 0x000fcc000000001a */
[----:B------:R-:W-:-:S08]  /*0fa0*/  DADD R6, R12, R6 ;  /* 0x000000000c067229 */ /* 0x000fd00000000006 */
[----:B------:R-:W-:-:S08]  /*0fb0*/  DADD R6, R26, R6 ;  /* 0x000000001a067229 */ /* 0x000fd00000000006 */
[----:B------:R-:W-:Y:S01]  /*0fc0*/  DADD R10, R10, R6 ;  /* 0x000000000a0a7229 */ /* 0x000fe20000000006 */
[----:B------:R-:W-:Y:S01]  /*0fd0*/  LOP3.LUT R6, R4, 0x80000000, RZ, 0x3c, !PT ;  /* 0x8000000004067812 */ /* 0x000fe200078e3cff */
[----:B------:R-:W-:-:S06]  /*0fe0*/  IMAD.MOV.U32 R7, RZ, RZ, 0x43300000 ;  /* 0x43300000ff077424 */ /* 0x000fcc00078e00ff */
[----:B------:R-:W-:Y:S02]  /*0ff0*/  DADD R12, R8, R10 ;  /* 0x00000000080c7229 */ /* 0x000fe4000000000a */
[----:B------:R-:W-:Y:S01]  /*1000*/  DADD R6, R6, -UR4 ;  /* 0x8000000406067e29 */ /* 0x000fe20008000000 */
[----:B------:R-:W-:Y:S01]  /*1010*/  UMOV UR4, 0xfefa39ef ;  /* 0xfefa39ef00047882 */ /* 0x000fe20000000000 */
[----:B------:R-:W-:-:S04]  /*1020*/  UMOV UR5, 0x3fe62e42 ;  /* 0x3fe62e4200057882 */ /* 0x000fc80000000000 */
[--C-:B------:R-:W-:Y:S02]  /*1030*/  DADD R8, R8, -R12.reuse ;  /* 0x0000000008087229 */ /* 0x100fe4000000080c */
[----:B------:R-:W-:Y:S01]  /*1040*/  DFMA R4, R6, UR4, R12 ;  /* 0x0000000406047c2b */ /* 0x000fe2000800000c */
[----:B------:R-:W-:Y:S01]  /*1050*/  UMOV UR4, 0x3b39803f ;  /* 0x3b39803f00047882 */ /* 0x000fe20000000000 */
[----:B------:R-:W-:-:S04]  /*1060*/  UMOV UR5, 0x3c7abc9e ;  /* 0x3c7abc9e00057882 */ /* 0x000fc80000000000 */
[----:B------:R-:W-:Y:S02]  /*1070*/  DADD R8, R10, R8 ;  /* 0x000000000a087229 */ /* 0x000fe40000000008 */
[----:B------:R-:W-:-:S08]  /*1080*/  DFMA R14, R6, -UR6, R4 ;  /* 0x80000006060e7c2b */ /* 0x000fd00008000004 */
[----:B------:R-:W-:-:S08]  /*1090*/  DADD R14, -R12, R14 ;  /* 0x000000000c0e7229 */ /* 0x000fd0000000010e */
[----:B------:R-:W-:-:S08]  /*10a0*/  DADD R8, R8, -R14 ;  /* 0x0000000008087229 */ /* 0x000fd0000000080e */
[----:B------:R-:W-:Y:S01]  /*10b0*/  DFMA R8, R6, UR4, R8 ;  /* 0x0000000406087c2b */ /* 0x000fe20008000008 */
[----:B------:R-:W-:Y:S02]  /*10c0*/  USHF.L.U32 UR5, UR39, 0x1, URZ ;  /* 0x0000000127057899 */ /* 0x000fe400080006ff */
[----:B------:R-:W-:Y:S02]  /*10d0*/  ULOP3.LUT UR4, UR39, 0xff0fffff, URZ, 0xc0, !UPT ;  /* 0xff0fffff27047892 */ /* 0x000fe4000f8ec0ff */
[----:B------:R-:W-:-:S03]  /*10e0*/  UISETP.GT.U32.AND UP0, UPT, UR5, -0x2000001, UPT ;  /* 0xfdffffff0500788c */ /* 0x000fc6000bf04070 */
[----:B------:R-:W-:Y:S01]  /*10f0*/  DADD R6, R4, R8 ;  /* 0x0000000004067229 */ /* 0x000fe20000000008 */
[----:B------:R-:W-:-:S03]  /*1100*/  USEL UR5, UR4, UR39, UP0 ;  /* 0x0000002704057287 */ /* 0x000fc60008000000 */
[----:B------:R-:W-:-:S04]  /*1110*/  UMOV UR4, UR38 ;  /* 0x0000002600047c82 */ /* 0x000fc80008000000 */
[----:B------:R-:W-:Y:S02]  /*1120*/  DADD R10, R4, -R6 ;  /* 0x00000000040a7229 */ /* 0x000fe40000000806 */
[----:B------:R-:W-:-:S06]  /*1130*/  DMUL R4, R6, UR4 ;  /* 0x0000000406047c28 */ /* 0x000fcc0008000000 */
[----:B------:R-:W-:Y:S02]  /*1140*/  DADD R10, R8, R10 ;  /* 0x00000000080a7229 */ /* 0x000fe4000000000a */
[----:B------:R-:W-:Y:S01]  /*1150*/  DFMA R6, R6, UR4, -R4 ;  /* 0x0000000406067c2b */ /* 0x000fe20008000804 */
[----:B------:R-:W-:Y:S01]  /*1160*/  MOV R8, 0x652b82fe ;  /* 0x652b82fe00087802 */ /* 0x000fe20000000f00 */
[----:B------:R-:W-:-:S06]  /*1170*/  IMAD.MOV.U32 R9, RZ, RZ, 0x3ff71547 ;  /* 0x3ff71547ff097424 */ /* 0x000fcc00078e00ff */
[----:B------:R-:W-:Y:S01]  /*1180*/  DFMA R10, R10, UR4, R6 ;  /* 0x000000040a0a7c2b */ /* 0x000fe20008000006 */
[----:B------:R-:W-:Y:S01]  /*1190*/  UMOV UR4, 0x3b39803f ;  /* 0x3b39803f00047882 */ /* 0x000fe20000000000 */
[----:B------:R-:W-:-:S06]  /*11a0*/  UMOV UR5, 0x3c7abc9e ;  /* 0x3c7abc9e00057882 */ /* 0x000fcc0000000000 */
[----:B------:R-:W-:-:S08]  /*11b0*/  DADD R6, R4, R10 ;  /* 0x0000000004067229 */ /* 0x000fd0000000000a */
[----:B------:R-:W-:Y:S02]  /*11c0*/  DFMA R8, R6, R8, 6.75539944105574400000e+15 ;  /* 0x433800000608742b */ /* 0x000fe40000000008 */
[----:B------:R-:W-:Y:S01]  /*11d0*/  FSETP.GEU.AND P0, PT, |R7|, 4.1917929649353027344, PT ;  /* 0x4086232b0700780b */ /* 0x000fe20003f0e200 */
[----:B------:R-:W-:-:S05]  /*11e0*/  DADD R4, R4, -R6 ;  /* 0x0000000004047229 */ /* 0x000fca0000000806 */
[----:B------:R-:W-:-:S03]  /*11f0*/  DADD R12, R8, -6.75539944105574400000e+15 ;  /* 0xc3380000080c7429 */ /* 0x000fc60000000000 */
[----:B------:R-:W-:-:S05]  /*1200*/  DADD R10, R10, R4 ;  /* 0x000000000a0a7229 */ /* 0x000fca0000000004 */
[----:B------:R-:W-:-:S08]  /*1210*/  DFMA R14, R12, -UR6, R6 ;  /* 0x800000060c0e7c2b */ /* 0x000fd00008000006 */
[----:B------:R-:W-:Y:S01]  /*1220*/  DFMA R12, R12, -UR4, R14 ;  /* 0x800000040c0c7c2b */ /* 0x000fe2000800000e */
[----:B------:R-:W-:Y:S01]  /*1230*/  UMOV UR4, 0x69ce2bdf ;  /* 0x69ce2bdf00047882 */ /* 0x000fe20000000000 */
[----:B------:R-:W-:Y:S01]  /*1240*/  IMAD.MOV.U32 R14, RZ, RZ, -0x35dec16 ;  /* 0xfca213eaff0e7424 */ /* 0x000fe200078e00ff */
[----:B------:R-:W-:Y:S01]  /*1250*/  MOV R15, 0x3e928af3 ;  /* 0x3e928af3000f7802 */ /* 0x000fe20000000f00 */
[----:B------:R-:W-:-:S05]  /*1260*/  UMOV UR5, 0x3e5ade15 ;  /* 0x3e5ade1500057882 */ /* 0x000fca0000000000 */
[----:B------:R-:W-:Y:S01]  /*1270*/  DFMA R14, R12, UR4, R14 ;  /* 0x000000040c0e7c2b */ /* 0x000fe2000800000e */
[----:B------:R-:W-:Y:S01]  /*1280*/  UMOV UR4, 0x62401315 ;  /* 0x6240131500047882 */ /* 0x000fe20000000000 */
[----:B------:R-:W-:-:S06]  /*1290*/  UMOV UR5, 0x3ec71dee ;  /* 0x3ec71dee00057882 */ /* 0x000fcc0000000000 */
[----:B------:R-:W-:Y:S01]  /*12a0*/  DFMA R14, R12, R14, UR4 ;  /* 0x000000040c0e7e2b */ /* 0x000fe2000800000e */
        /* <DEDUP_REMOVED lines=20> */
[----:B------:R-:W-:-:S08]  /*13f0*/  DFMA R14, R12, R14, UR4 ;  /* 0x000000040c0e7e2b */ /* 0x000fd0000800000e */
[----:B------:R-:W-:-:S08]  /*1400*/  DFMA R14, R12, R14, 1 ;  /* 0x3ff000000c0e742b */ /* 0x000fd0000000000e */
[----:B------:R-:W-:-:S10]  /*1410*/  DFMA R12, R12, R14, 1 ;  /* 0x3ff000000c0c742b */ /* 0x000fd4000000000e */
[----:B------:R-:W-:Y:S02]  /*1420*/  IMAD R5, R8, 0x100000, R13 ;  /* 0x0010000008057824 */ /* 0x000fe400078e020d */
[----:B------:R-:W-:Y:S01]  /*1430*/  IMAD.MOV.U32 R4, RZ, RZ, R12 ;  /* 0x000000ffff047224 */ /* 0x000fe200078e000c */
[----:B------:R-:W-:Y:S06]  /*1440*/  @!P0 BRA `(.L_x_18) ;  /* 0x0000000000308947 */ /* 0x000fec0003800000 */
[----:B------:R-:W-:Y:S01]  /*1450*/  FSETP.GEU.AND P1, PT, |R7|, 4.2275390625, PT ;  /* 0x408748000700780b */ /* 0x000fe20003f2e200 */
[C---:B------:R-:W-:Y:S02]  /*1460*/  DADD R4, R6.reuse, +INF ;  /* 0x7ff0000006047429 */ /* 0x040fe40000000000 */
[----:B------:R-:W-:-:S08]  /*1470*/  DSETP.GEU.AND P0, PT, R6, RZ, PT ;  /* 0x000000ff0600722a */ /* 0x000fd00003f0e000 */
[----:B------:R-:W-:Y:S02]  /*1480*/  FSEL R4, R4, RZ, P0 ;  /* 0x000000ff04047208 */ /* 0x000fe40000000000 */
[----:B------:R-:W-:Y:S02]  /*1490*/  @!P1 LEA.HI R3, R8, R8, RZ, 0x1 ;  /* 0x0000000808039211 */ /* 0x000fe400078f08ff */
[----:B------:R-:W-:Y:S02]  /*14a0*/  FSEL R5, R5, RZ, P0 ;  /* 0x000000ff05057208 */ /* 0x000fe40000000000 */
[----:B------:R-:W-:-:S04]  /*14b0*/  @!P1 SHF.R.S32.HI R3, RZ, 0x1, R3 ;  /* 0x00000001ff039819 */ /* 0x000fc80000011403 */
[----:B------:R-:W-:Y:S01]  /*14c0*/  @!P1 IADD3 R6, PT, PT, R8, -R3, RZ ;  /* 0x8000000308069210 */ /* 0x000fe20007ffe0ff */
[----:B------:R-:W-:-:S03]  /*14d0*/  @!P1 IMAD R13, R3, 0x100000, R13 ;  /* 0x00100000030d9824 */ /* 0x000fc600078e020d */
[----:B------:R-:W-:Y:S01]  /*14e0*/  @!P1 LEA R7, R6, 0x3ff00000, 0x14 ;  /* 0x3ff0000006079811 */ /* 0x000fe200078ea0ff */
[----:B------:R-:W-:-:S06]  /*14f0*/  @!P1 IMAD.MOV.U32 R6, RZ, RZ, RZ ;  /* 0x000000ffff069224 */ /* 0x000fcc00078e00ff */
[----:B------:R-:W-:-:S11]  /*1500*/  @!P1 DMUL R4, R12, R6 ;  /* 0x000000060c049228 */ /* 0x000fd60000000000 */
.L_x_18:
[----:B------:R-:W-:Y:S02]  /*1510*/  DFMA R10, R10, R4, R4 ;  /* 0x000000040a0a722b */ /* 0x000fe40000000004 */
[----:B------:R-:W-:-:S08]  /*1520*/  DSETP.NEU.AND P0, PT, |R4|, +INF , PT ;  /* 0x7ff000000400742a */ /* 0x000fd00003f0d200 */
[----:B------:R-:W-:Y:S02]  /*1530*/  FSEL R16, R4, R10, !P0 ;  /* 0x0000000a04107208 */ /* 0x000fe40004000000 */
[----:B------:R-:W-:Y:S01]  /*1540*/  FSEL R17, R5, R11, !P0 ;  /* 0x0000000b05117208 */ /* 0x000fe20004000000 */
[----:B------:R-:W-:Y:S01]  /*1550*/  IMAD.MOV.U32 R5, RZ, RZ, 0x0 ;  /* 0x00000000ff057424 */ /* 0x000fe200078e00ff */
[----:B------:R-:W-:-:S04]  /*1560*/  MOV R4, R0 ;  /* 0x0000000000047202 */ /* 0x000fc80000000f00 */
[----:B------:R-:W-:Y:S05]  /*1570*/  RET.REL.NODEC R4 `(_Z6perlinv) ;  /* 0xffffffe804a07950 */ /* 0x000fea0003c3ffff */
.L_x_19:
[----:B------:R-:W-:-:S00]  /*1580*/  BRA `(.L_x_19) ;  /* 0xfffffffc00fc7947 */ /* 0x000fc0000383ffff */
[----:B------:R-:W-:-:S00]  /*1590*/  NOP ;  /* 0x0000000000007918 */ /* 0x000fc00000000000 */
        /* <DEDUP_REMOVED lines=14> */
.L_x_20:


//--------------------- .nv.global.init           --------------------------
	.section	.nv.global.init,"aw",@progbits
	.align	4
.nv.global.init:
	.type		mrg32k3aM1SubSeq,@object
	.size		mrg32k3aM1SubSeq,(mrg32k3aM2SubSeq - mrg32k3aM1SubSeq)
mrg32k3aM1SubSeq:
        /*0000*/ 	.byte	0x0b, 0xcc, 0xee, 0x04, 0x73, 0x29, 0x8b, 0x6f, 0xf6, 0x53, 0x03, 0xf6, 0x23, 0xf6, 0xea, 0xda
        /* <DEDUP_REMOVED lines=125> */
	.type		mrg32k3aM2SubSeq,@object
	.size		mrg32k3aM2SubSeq,(mrg32k3aM1 - mrg32k3aM2SubSeq)
mrg32k3aM2SubSeq:
        /* <DEDUP_REMOVED lines=126> */
	.type		mrg32k3aM1,@object
	.size		mrg32k3aM1,(mrg32k3aM1Seq - mrg32k3aM1)
mrg32k3aM1:
        /* <DEDUP_REMOVED lines=144> */
	.type		mrg32k3aM1Seq,@object
	.size		mrg32k3aM1Seq,(mrg32k3aM2 - mrg32k3aM1Seq)
mrg32k3aM1Seq:
        /* <DEDUP_REMOVED lines=144> */
	.type		mrg32k3aM2,@object
	.size		mrg32k3aM2,(mrg32k3aM2Seq - mrg32k3aM2)
mrg32k3aM2:
        /* <DEDUP_REMOVED lines=144> */
	.type		mrg32k3aM2Seq,@object
	.size		mrg32k3aM2Seq,(precalc_xorwow_matrix - mrg32k3aM2Seq)
mrg32k3aM2Seq:
        /* <DEDUP_REMOVED lines=144> */
	.type		precalc_xorwow_matrix,@object
	.size		precalc_xorwow_matrix,(precalc_xorwow_offset_matrix - precalc_xorwow_matrix)
precalc_xorwow_matrix:
        /* <DEDUP_REMOVED lines=6400> */
	.type		precalc_xorwow_offset_matrix,@object
	.size		precalc_xorwow_offset_matrix,($str - precalc_xorwow_offset_matrix)
precalc_xorwow_offset_matrix:
        /* <DEDUP_REMOVED lines=6400> */
	.type		$str,@object
	.size		$str,($str$1 - $str)
$str:
        /*353c0*/ 	.byte	0x52, 0x65, 0x74, 0x75, 0x72, 0x6e, 0x69, 0x6e, 0x67, 0x20, 0x66, 0x72, 0x6f, 0x6d, 0x20, 0x4f
        /*353d0*/ 	.byte	0x4f, 0x42, 0x20, 0x69, 0x6e, 0x64, 0x65, 0x78, 0x20, 0x25, 0x64, 0x0a, 0x00
	.type		$str$1,@object
	.size		$str$1,($str$2 - $str$1)
$str$1:
        /*353dd*/ 	.byte	0x49, 0x6e, 0x69, 0x74, 0x69, 0x61, 0x6c, 0x69, 0x7a, 0x65, 0x64, 0x20, 0x69, 0x6e, 0x66, 0x6c
        /*353ed*/ 	.byte	0x75, 0x65, 0x6e, 0x63, 0x65, 0x20, 0x76, 0x65, 0x63, 0x74, 0x6f, 0x72, 0x2e, 0x0a, 0x00
	.type		$str$2,@object
	.size		$str$2,(.L_13 - $str$2)
$str$2:
        /*353fc*/ 	.byte	0x44, 0x61, 0x6e, 0x67, 0x65, 0x72, 0x6f, 0x75, 0x73, 0x20, 0x76, 0x61, 0x6c, 0x75, 0x65, 0x20
        /*3540c*/ 	.byte	0x64, 0x65, 0x74, 0x65, 0x63, 0x74, 0x65, 0x64, 0x20, 0x61, 0x74, 0x20, 0x74, 0x68, 0x72, 0x65
        /*3541c*/ 	.byte	0x61, 0x64, 0x20, 0x25, 0x64, 0x0a, 0x00
.L_13:


//--------------------- .nv.shared.reserved.0     --------------------------
	.section	.nv.shared.reserved.0,"aw",@nobits
	.weak		__nv_reservedSMEM_offset_0_alias
	.size		__nv_reservedSMEM_offset_0_alias, 0, 64
	.other		__nv_reservedSMEM_offset_0_alias,@"STO_CUDA_RESERVED_SHARED STV_DEFAULT"
__nv_reservedSMEM_offset_0_alias:
	.zero		0
	.zero		64


//--------------------- .nv.global                --------------------------
	.section	.nv.global,"aw",@nobits
	.align	8
.nv.global:
	.type		dnoise,@object
	.size		dnoise,(dgrad - dnoise)
dnoise:
	.zero		8
	.type		dgrad,@object
	.size		dgrad,(.L_10 - dgrad)
dgrad:
	.zero		8
.L_10:


//--------------------- .nv.constant0._Z6perlinv  --------------------------
	.section	.nv.constant0._Z6perlinv,"a",@progbits
	.sectionflags	@""
	.align	4
.nv.constant0._Z6perlinv:
	.zero		896


//--------------------- SYMBOLS --------------------------

	.type		.nv.reservedSmem.offset0,@object
	.size		.nv.reservedSmem.offset0,0x4
	.type		vprintf,@function
	.type		malloc,@function
	.type		free,@function
